//
// Generated by NVIDIA NVVM Compiler
//
// Compiler Build ID: CL-36424714
// Cuda compilation tools, release 13.0, V13.0.88
// Based on NVVM 20.0.0
//

.version 9.0
.target sm_100
.address_size 64

	// .globl	_Z5DCSv1PfS_Pi
.const .align 4 .b8 atominfo[1600];

.visible .entry _Z5DCSv1PfS_Pi(
	.param .u64 .ptr .align 1 _Z5DCSv1PfS_Pi_param_0,
	.param .u64 .ptr .align 1 _Z5DCSv1PfS_Pi_param_1,
	.param .u64 .ptr .align 1 _Z5DCSv1PfS_Pi_param_2
)
{
	.reg .b32 	%r<11>;
	.reg .b64 	%rd<5>;

	ld.param.u64 	%rd1, [_Z5DCSv1PfS_Pi_param_0];
	cvta.to.global.u64 	%rd2, %rd1;
	mov.u32 	%r1, %ntid.x;
	mov.u32 	%r2, %ctaid.x;
	mov.u32 	%r3, %tid.x;
	mad.lo.s32 	%r4, %r1, %r2, %r3;
	mov.u32 	%r5, %ntid.y;
	mov.u32 	%r6, %ctaid.y;
	mov.u32 	%r7, %tid.y;
	mad.lo.s32 	%r8, %r5, %r6, %r7;
	mad.lo.s32 	%r9, %r8, 100, %r4;
	mul.wide.s32 	%rd3, %r9, 4;
	add.s64 	%rd4, %rd2, %rd3;
	mov.b32 	%r10, 1073741824;
	st.global.u32 	[%rd4], %r10;
	ret;

}


// ===== COMPILED SASS (sm_100) =====

	.target	sm_100

	.elftype	@"ET_EXEC"


//--------------------- .note.nv.tkinfo           --------------------------
	.section	.note.nv.tkinfo,"",@"SHT_NOTE"
	.sectionflags	@"SHF_NOTE_NV_TKINFO"
	.tkinfo
        /*0018*/ 	.word	0x00000002
        /*0030*/ 	.string	""
        /*0030*/ 	.string	"ptxas"
        /*0030*/ 	.string	"Cuda compilation tools, release 13.0, V13.0.88"
        /*0030*/ 	.string	"Build cuda_13.0.r13.0/compiler.36424714_0"
        /*0030*/ 	.string	"-arch sm_100 -m 64 "



//--------------------- .note.nv.cuinfo           --------------------------
	.section	.note.nv.cuinfo,"",@"SHT_NOTE"
	.sectionflags	@"SHF_NOTE_NV_CUINFO"
        /*0018*/ 	.short	0x0002
        /*001a*/ 	.short	0x0064
        /*001c*/ 	.short	0x0082
	.zero		2


//--------------------- .nv.info                  --------------------------
	.section	.nv.info,"",@"SHT_CUDA_INFO"
	.align	4


	//----- nvinfo : EIATTR_REGCOUNT
	.align		4
        /*0000*/ 	.byte	0x04, 0x2f
        /*0002*/ 	.short	(.L_2 - .L_1)
	.align		4
.L_1:
        /*0004*/ 	.word	index@(_Z5DCSv1PfS_Pi)
        /*0008*/ 	.word	0x0000000a


	//----- nvinfo : EIATTR_FRAME_SIZE
	.align		4
.L_2:
        /*000c*/ 	.byte	0x04, 0x11
        /*000e*/ 	.short	(.L_4 - .L_3)
	.align		4
.L_3:
        /*0010*/ 	.word	index@(_Z5DCSv1PfS_Pi)
        /*0014*/ 	.word	0x00000000


	//----- nvinfo : EIATTR_MIN_STACK_SIZE
	.align		4
.L_4:
        /*0018*/ 	.byte	0x04, 0x12
        /*001a*/ 	.short	(.L_6 - .L_5)
	.align		4
.L_5:
        /*001c*/ 	.word	index@(_Z5DCSv1PfS_Pi)
        /*0020*/ 	.word	0x00000000
.L_6:


//--------------------- .nv.compat                --------------------------
	.section	.nv.compat,"",@"SHT_CUDA_COMPAT_INFO"
	.align	4
        /*0000*/ 	.byte	0x02, 0x09, 0x00, 0x00, 0x02, 0x02, 0x01, 0x00, 0x02, 0x05, 0x05, 0x00, 0x03, 0x07, 0x01, 0x01
        /*0010*/ 	.byte	0x02, 0x03, 0x00, 0x00, 0x02, 0x06, 0x01, 0x00, 0x04, 0x0b, 0x08, 0x00, 0x09, 0x00, 0x00, 0x00
        /*0020*/ 	.byte	0x00, 0x00, 0x00, 0x00


//--------------------- .nv.info._Z5DCSv1PfS_Pi   --------------------------
	.section	.nv.info._Z5DCSv1PfS_Pi,"",@"SHT_CUDA_INFO"
	.sectionflags	@""
	.align	4


	//----- nvinfo : EIATTR_CUDA_API_VERSION
	.align		4
        /*0000*/ 	.byte	0x04, 0x37
        /*0002*/ 	.short	(.L_8 - .L_7)
.L_7:
        /*0004*/ 	.word	0x00000082


	//----- nvinfo : EIATTR_KPARAM_INFO
	.align		4
.L_8:
        /*0008*/ 	.byte	0x04, 0x17
        /*000a*/ 	.short	(.L_10 - .L_9)
.L_9:
        /*000c*/ 	.word	0x00000000
        /*0010*/ 	.short	0x0002
        /*0012*/ 	.short	0x0010
        /*0014*/ 	.byte	0x00, 0xf5, 0x21, 0x00


	//----- nvinfo : EIATTR_KPARAM_INFO
	.align		4
.L_10:
        /*0018*/ 	.byte	0x04, 0x17
        /*001a*/ 	.short	(.L_12 - .L_11)
.L_11:
        /*001c*/ 	.word	0x00000000
        /*0020*/ 	.short	0x0001
        /*0022*/ 	.short	0x0008
        /*0024*/ 	.byte	0x00, 0xf5, 0x21, 0x00


	//----- nvinfo : EIATTR_KPARAM_INFO
	.align		4
.L_12:
        /*0028*/ 	.byte	0x04, 0x17
        /*002a*/ 	.short	(.L_14 - .L_13)
.L_13:
        /*002c*/ 	.word	0x00000000
        /*0030*/ 	.short	0x0000
        /*0032*/ 	.short	0x0000
        /*0034*/ 	.byte	0x00, 0xf5, 0x21, 0x00


	//----- nvinfo : EIATTR_SPARSE_MMA_MASK
	.align		4
.L_14:
        /*0038*/ 	.byte	0x03, 0x50
        /*003a*/ 	.short	0x0000


	//----- nvinfo : EIATTR_MAXREG_COUNT
	.align		4
        /*003c*/ 	.byte	0x03, 0x1b
        /*003e*/ 	.short	0x00ff


	//----- nvinfo : EIATTR_MERCURY_ISA_VERSION
	.align		4
        /*0040*/ 	.byte	0x03, 0x5f
        /*0042*/ 	.short	0x0101


	//----- nvinfo : EIATTR_VRC_CTA_INIT_COUNT
	.align		4
        /*0044*/ 	.byte	0x02, 0x4a
	.zero		1
	.zero		1


	//----- nvinfo : EIATTR_EXIT_INSTR_OFFSETS
	.align		4
        /*0048*/ 	.byte	0x04, 0x1c
        /*004a*/ 	.short	(.L_16 - .L_15)


	//   ....[0]....
.L_15:
        /*004c*/ 	.word	0x000000f0


	//----- nvinfo : EIATTR_CBANK_PARAM_SIZE
	.align		4
.L_16:
        /*0050*/ 	.byte	0x03, 0x19
        /*0052*/ 	.short	0x0018


	//----- nvinfo : EIATTR_PARAM_CBANK
	.align		4
        /*0054*/ 	.byte	0x04, 0x0a
        /*0056*/ 	.short	(.L_18 - .L_17)
	.align		4
.L_17:
        /*0058*/ 	.word	index@(.nv.constant0._Z5DCSv1PfS_Pi)
        /*005c*/ 	.short	0x0380
        /*005e*/ 	.short	0x0018


	//----- nvinfo : EIATTR_SW_WAR
	.align		4
.L_18:
        /*0060*/ 	.byte	0x04, 0x36
        /*0062*/ 	.short	(.L_20 - .L_19)
.L_19:
        /*0064*/ 	.word	0x00000008
.L_20:


//--------------------- .nv.callgraph             --------------------------
	.section	.nv.callgraph,"",@"SHT_CUDA_CALLGRAPH"
	.align	4
	.sectionentsize	8
	.align		4
        /*0000*/ 	.word	0x00000000
	.align		4
        /*0004*/ 	.word	0xffffffff
	.align		4
        /*0008*/ 	.word	0x00000000
	.align		4
        /*000c*/ 	.word	0xfffffffe
	.align		4
        /*0010*/ 	.word	0x00000000
	.align		4
        /*0014*/ 	.word	0xfffffffd
	.align		4
        /*0018*/ 	.word	0x00000000
	.align		4
        /*001c*/ 	.word	0xfffffffc


//--------------------- .nv.constant3             --------------------------
	.section	.nv.constant3,"a",@progbits
	.align	4
.nv.constant3:
	.type		atominfo,@object
	.size		atominfo,(.L_0 - atominfo)
atominfo:
	.zero		1600
.L_0:


//--------------------- .text._Z5DCSv1PfS_Pi      --------------------------
	.section	.text._Z5DCSv1PfS_Pi,"ax",@progbits
	.align	128
        .global         _Z5DCSv1PfS_Pi
        .type           _Z5DCSv1PfS_Pi,@function
        .size           _Z5DCSv1PfS_Pi,(.L_x_1 - _Z5DCSv1PfS_Pi)
        .other          _Z5DCSv1PfS_Pi,@"STO_CUDA_ENTRY STV_DEFAULT"
_Z5DCSv1PfS_Pi:
.text._Z5DCSv1PfS_Pi:
[----:B------:R-:W-:Y:S01]  /*0000*/  LDC R1, c[0x0][0x37c] ;  /* 0x0000df00ff017b82 */ /* 0x000fe20000000800 */
[----:B------:R-:W0:Y:S01]  /*0010*/  S2R R0, SR_CTAID.X ;  /* 0x0000000000007919 */ /* 0x000e220000002500 */
[----:B------:R-:W0:Y:S06]  /*0020*/  LDCU UR6, c[0x0][0x360] ;  /* 0x00006c00ff0677ac */ /* 0x000e2c0008000800 */
[----:B------:R-:W1:Y:S01]  /*0030*/  LDC.64 R2, c[0x0][0x380] ;  /* 0x0000e000ff027b82 */ /* 0x000e620000000a00 */
[----:B------:R-:W0:Y:S01]  /*0040*/  S2R R5, SR_TID.X ;  /* 0x0000000000057919 */ /* 0x000e220000002100 */
[----:B------:R-:W2:Y:S01]  /*0050*/  LDCU UR7, c[0x0][0x364] ;  /* 0x00006c80ff0777ac */ /* 0x000ea20008000800 */
[----:B------:R-:W2:Y:S01]  /*0060*/  S2R R4, SR_CTAID.Y ;  /* 0x0000000000047919 */ /* 0x000ea20000002600 */
[----:B------:R-:W3:Y:S01]  /*0070*/  LDCU.64 UR4, c[0x0][0x358] ;  /* 0x00006b00ff0477ac */ /* 0x000ee20008000a00 */
[----:B------:R-:W2:Y:S01]  /*0080*/  S2R R7, SR_TID.Y ;  /* 0x0000000000077919 */ /* 0x000ea20000002200 */
[----:B0-----:R-:W-:-:S02]  /*0090*/  IMAD R0, R0, UR6, R5 ;  /* 0x0000000600007c24 */ /* 0x001fc4000f8e0205 */
[----:B--2---:R-:W-:Y:S02]  /*00a0*/  IMAD R5, R4, UR7, R7 ;  /* 0x0000000704057c24 */ /* 0x004fe4000f8e0207 */
[----:B------:R-:W-:Y:S02]  /*00b0*/  HFMA2 R7, -RZ, RZ, 2, 0 ;  /* 0x40000000ff077431 */ /* 0x000fe400000001ff */
[----:B------:R-:W-:-:S04]  /*00c0*/  IMAD R5, R5, 0x64, R0 ;  /* 0x0000006405057824 */ /* 0x000fc800078e0200 */
[----:B-1----:R-:W-:-:S05]  /*00d0*/  IMAD.WIDE R2, R5, 0x4, R2 ;  /* 0x0000000405027825 */ /* 0x002fca00078e0202 */
[----:B---3--:R-:W-:Y:S01]  /*00e0*/  STG.E desc[UR4][R2.64], R7 ;  /* 0x0000000702007986 */ /* 0x008fe2000c101904 */
[----:B------:R-:W-:Y:S05]  /*00f0*/  EXIT ;  /* 0x000000000000794d */ /* 0x000fea0003800000 */
.L_x_0:
[----:B------:R-:W-:-:S00]  /*0100*/  BRA `(.L_x_0) ;  /* 0xfffffffc00fc7947 */ /* 0x000fc0000383ffff */
[----:B------:R-:W-:-:S00]  /*0110*/  NOP ;  /* 0x0000000000007918 */ /* 0x000fc00000000000 */
        /* <DEDUP_REMOVED lines=14> */
.L_x_1:


//--------------------- .nv.shared.reserved.0     --------------------------
	.section	.nv.shared.reserved.0,"aw",@nobits
	.weak		__nv_reservedSMEM_offset_0_alias
	.size		__nv_reservedSMEM_offset_0_alias, 0, 64
	.other		__nv_reservedSMEM_offset_0_alias,@"STO_CUDA_RESERVED_SHARED STV_DEFAULT"
__nv_reservedSMEM_offset_0_alias:
	.zero		0
	.zero		64


//--------------------- .nv.constant0._Z5DCSv1PfS_Pi --------------------------
	.section	.nv.constant0._Z5DCSv1PfS_Pi,"a",@progbits
	.sectionflags	@""
	.align	4
.nv.constant0._Z5DCSv1PfS_Pi:
	.zero		920


//--------------------- SYMBOLS --------------------------

	.type		.nv.reservedSmem.offset0,@object
	.size		.nv.reservedSmem.offset0,0x4
